	.headerflags	@"EF_CUDA_TEXMODE_UNIFIED EF_CUDA_64BIT_ADDRESS EF_CUDA_ACCELERATORS EF_CUDA_SM90 EF_CUDA_VIRTUAL_SM(EF_CUDA_SM90)"
	.elftype	@"ET_EXEC"


//--------------------- .nv.info                  --------------------------
	.section	.nv.info,"",@"SHT_CUDA_INFO"
	.align	4


	//----- nvinfo : EIATTR_REGCOUNT
	.align		4
        /*0000*/ 	.byte	0x04, 0x2f
        /*0002*/ 	.short	(.L_1 - .L_0)
	.align		4
.L_0:
        /*0004*/ 	.word	index@(triton_poi_fused_div_sub_13)
        /*0008*/ 	.word	0x00000030


	//----- nvinfo : EIATTR_MIN_STACK_SIZE
	.align		4
.L_1:
        /*000c*/ 	.byte	0x04, 0x12
        /*000e*/ 	.short	(.L_3 - .L_2)
	.align		4
.L_2:
        /*0010*/ 	.word	index@(triton_poi_fused_div_sub_13)
        /*0014*/ 	.word	0x00000000


	//----- nvinfo : EIATTR_FRAME_SIZE
	.align		4
.L_3:
        /*0018*/ 	.byte	0x04, 0x11
        /*001a*/ 	.short	(.L_5 - .L_4)
	.align		4
.L_4:
        /*001c*/ 	.word	index@(triton_poi_fused_div_sub_13)
        /*0020*/ 	.word	0x00000000


	//----- nvinfo : EIATTR_MIN_STACK_SIZE
	.align		4
.L_5:
        /*0024*/ 	.byte	0x04, 0x12
        /*0026*/ 	.short	(.L_7 - .L_6)
	.align		4
.L_6:
        /*0028*/ 	.word	index@(triton_poi_fused_div_sub_13)
        /*002c*/ 	.word	0x00000000
.L_7:


//--------------------- .nv.info.triton_poi_fused_div_sub_13 --------------------------
	.section	.nv.info.triton_poi_fused_div_sub_13,"",@"SHT_CUDA_INFO"
	.sectionflags	@""
	.align	4


	//----- nvinfo : EIATTR_CUDA_API_VERSION
	.align		4
        /*0000*/ 	.byte	0x04, 0x37
        /*0002*/ 	.short	(.L_9 - .L_8)
.L_8:
        /*0004*/ 	.word	0x0000007c


	//----- nvinfo : EIATTR_KPARAM_INFO
	.align		4
.L_9:
        /*0008*/ 	.byte	0x04, 0x17
        /*000a*/ 	.short	(.L_11 - .L_10)
.L_10:
        /*000c*/ 	.word	0x00000000
        /*0010*/ 	.short	0x0005
        /*0012*/ 	.short	0x0024
        /*0014*/ 	.byte	0x00, 0xf0, 0x11, 0x00


	//----- nvinfo : EIATTR_KPARAM_INFO
	.align		4
.L_11:
        /*0018*/ 	.byte	0x04, 0x17
        /*001a*/ 	.short	(.L_13 - .L_12)
.L_12:
        /*001c*/ 	.word	0x00000000
        /*0020*/ 	.short	0x0004
        /*0022*/ 	.short	0x0020
        /*0024*/ 	.byte	0x00, 0xf0, 0x11, 0x00


	//----- nvinfo : EIATTR_KPARAM_INFO
	.align		4
.L_13:
        /*0028*/ 	.byte	0x04, 0x17
        /*002a*/ 	.short	(.L_15 - .L_14)
.L_14:
        /*002c*/ 	.word	0x00000000
        /*0030*/ 	.short	0x0003
        /*0032*/ 	.short	0x0018
        /*0034*/ 	.byte	0x00, 0xf4, 0x21, 0x00


	//----- nvinfo : EIATTR_KPARAM_INFO
	.align		4
.L_15:
        /*0038*/ 	.byte	0x04, 0x17
        /*003a*/ 	.short	(.L_17 - .L_16)
.L_16:
        /*003c*/ 	.word	0x00000000
        /*0040*/ 	.short	0x0002
        /*0042*/ 	.short	0x0010
        /*0044*/ 	.byte	0x00, 0xf4, 0x21, 0x00


	//----- nvinfo : EIATTR_KPARAM_INFO
	.align		4
.L_17:
        /*0048*/ 	.byte	0x04, 0x17
        /*004a*/ 	.short	(.L_19 - .L_18)
.L_18:
        /*004c*/ 	.word	0x00000000
        /*0050*/ 	.short	0x0001
        /*0052*/ 	.short	0x0008
        /*0054*/ 	.byte	0x00, 0xf4, 0x21, 0x00


	//----- nvinfo : EIATTR_KPARAM_INFO
	.align		4
.L_19:
        /*0058*/ 	.byte	0x04, 0x17
        /*005a*/ 	.short	(.L_21 - .L_20)
.L_20:
        /*005c*/ 	.word	0x00000000
        /*0060*/ 	.short	0x0000
        /*0062*/ 	.short	0x0000
        /*0064*/ 	.byte	0x00, 0xf4, 0x21, 0x00


	//----- nvinfo : EIATTR_SPARSE_MMA_MASK
	.align		4
.L_21:
        /*0068*/ 	.byte	0x03, 0x50
        /*006a*/ 	.short	0x0000


	//----- nvinfo : EIATTR_MAXREG_COUNT
	.align		4
        /*006c*/ 	.byte	0x03, 0x1b
        /*006e*/ 	.short	0x00ff


	//----- nvinfo : EIATTR_EXIT_INSTR_OFFSETS
	.align		4
        /*0070*/ 	.byte	0x04, 0x1c
        /*0072*/ 	.short	(.L_23 - .L_22)


	//   ....[0]....
.L_22:
        /*0074*/ 	.word	0x00001910


	//   ....[1]....
        /*0078*/ 	.word	0x00001960


	//----- nvinfo : EIATTR_REQNTID
	.align		4
.L_23:
        /*007c*/ 	.byte	0x04, 0x10
        /*007e*/ 	.short	(.L_25 - .L_24)
.L_24:
        /*0080*/ 	.word	0x00000100
        /*0084*/ 	.word	0x00000001
        /*0088*/ 	.word	0x00000001


	//----- nvinfo : EIATTR_CBANK_PARAM_SIZE
	.align		4
.L_25:
        /*008c*/ 	.byte	0x03, 0x19
        /*008e*/ 	.short	0x0028


	//----- nvinfo : EIATTR_PARAM_CBANK
	.align		4
        /*0090*/ 	.byte	0x04, 0x0a
        /*0092*/ 	.short	(.L_27 - .L_26)
	.align		4
.L_26:
        /*0094*/ 	.word	index@(.nv.constant0.triton_poi_fused_div_sub_13)
        /*0098*/ 	.short	0x0210
        /*009a*/ 	.short	0x0028


	//----- nvinfo : EIATTR_SW_WAR
	.align		4
.L_27:
        /*009c*/ 	.byte	0x04, 0x36
        /*009e*/ 	.short	(.L_29 - .L_28)
.L_28:
        /*00a0*/ 	.word	0x00000008
.L_29:


//--------------------- .nv.callgraph             --------------------------
	.section	.nv.callgraph,"",@"SHT_CUDA_CALLGRAPH"
	.align	4
	.sectionentsize	8
	.align		4
        /*0000*/ 	.word	0x00000000
	.align		4
        /*0004*/ 	.word	0xffffffff
	.align		4
        /*0008*/ 	.word	0x00000000
	.align		4
        /*000c*/ 	.word	0xfffffffe
	.align		4
        /*0010*/ 	.word	0x00000000
	.align		4
        /*0014*/ 	.word	0xfffffffd
	.align		4
        /*0018*/ 	.word	0x00000000
	.align		4
        /*001c*/ 	.word	0xfffffffc


//--------------------- .text.triton_poi_fused_div_sub_13 --------------------------
	.section	.text.triton_poi_fused_div_sub_13,"ax",@progbits
	.sectionflags	@"SHF_BARRIERS=1"
	.align	128
        .global         triton_poi_fused_div_sub_13
        .type           triton_poi_fused_div_sub_13,@function
        .size           triton_poi_fused_div_sub_13,(.L_x_1 - triton_poi_fused_div_sub_13)
        .other          triton_poi_fused_div_sub_13,@"STO_CUDA_ENTRY STV_DEFAULT"
triton_poi_fused_div_sub_13:
.text.triton_poi_fused_div_sub_13:
[----:B------:R-:W0:Y:S01]  /*0000*/  LDC R1, c[0x0][0x28] ;  /* 0x00000a00ff017b82 */ /* 0x000e220000000800 */
[----:B------:R-:W1:Y:S07]  /*0010*/  S2R R0, SR_TID.X ;  /* 0x0000000000007919 */ /* 0x000e6e0000002100 */
[----:B------:R-:W2:Y:S01]  /*0020*/  S2UR UR36, SR_CTAID.Y ;  /* 0x00000000002479c3 */ /* 0x000ea20000002600 */
[----:B------:R-:W-:Y:S01]  /*0030*/  CS2R R16, SRZ ;  /* 0x0000000000107805 */ /* 0x000fe2000001ff00 */
[----:B------:R-:W-:Y:S01]  /*0040*/  ULDC.64 UR42, c[0x0][0x208] ;  /* 0x00008200002a7ab9 */ /* 0x000fe20000000a00 */
[----:B------:R-:W3:Y:S05]  /*0050*/  S2R R45, SR_CTAID.X ;  /* 0x00000000002d7919 */ /* 0x000eea0000002500 */
[----:B------:R-:W4:Y:S08]  /*0060*/  LDC.64 R8, c[0x0][0x220] ;  /* 0x00008800ff087b82 */ /* 0x000f300000000a00 */
[----:B------:R-:W5:Y:S01]  /*0070*/  LDC.64 R6, c[0x0][0x218] ;  /* 0x00008600ff067b82 */ /* 0x000f620000000a00 */
[----:B--2---:R-:W-:-:S07]  /*0080*/  USHF.L.U32 UR36, UR36, 0x4, URZ ;  /* 0x0000000424247899 */ /* 0x004fce000800063f */
[----:B------:R-:W2:Y:S01]  /*0090*/  LDC.64 R4, c[0x0][0x210] ;  /* 0x00008400ff047b82 */ /* 0x000ea20000000a00 */
[----:B-1----:R-:W-:-:S04]  /*00a0*/  SHF.R.U32.HI R2, RZ, 0x6, R0 ;  /* 0x00000006ff027819 */ /* 0x002fc80000011600 */
[----:B------:R-:W-:-:S04]  /*00b0*/  SGXT.U32 R2, R2, 0x2 ;  /* 0x000000020202781a */ /* 0x000fc80000000000 */
[----:B------:R-:W-:-:S04]  /*00c0*/  LOP3.LUT R22, R2, UR36, RZ, 0xfc, !PT ;  /* 0x0000002402167c12 */ /* 0x000fc8000f8efcff */
[C---:B------:R-:W-:Y:S01]  /*00d0*/  ISETP.GE.AND P0, PT, R22.reuse, 0xc, PT ;  /* 0x0000000c1600780c */ /* 0x040fe20003f06270 */
[----:B------:R-:W-:-:S05]  /*00e0*/  IMAD.HI R2, R22, 0x55555556, RZ ;  /* 0x5555555616027827 */ /* 0x000fca00078e02ff */
[----:B------:R-:W-:Y:S02]  /*00f0*/  LEA.HI R3, R2, R2, RZ, 0x1 ;  /* 0x0000000202037211 */ /* 0x000fe400078f08ff */
[----:B------:R-:W-:-:S03]  /*0100*/  SHF.L.U32 R2, R0, 0x2, RZ ;  /* 0x0000000200027819 */ /* 0x000fc600000006ff */
[----:B------:R-:W-:-:S04]  /*0110*/  IMAD R11, R3, -0x3, R22 ;  /* 0xfffffffd030b7824 */ /* 0x000fc800078e0216 */
[----:B----4-:R-:W-:-:S05]  /*0120*/  IMAD.WIDE R12, R11, 0x4, R8 ;  /* 0x000000040b0c7825 */ /* 0x010fca00078e0208 */
[----:B------:R1:W4:Y:S01]  /*0130*/  @!P0 LDG.E.EL R17, desc[UR42][R12.64] ;  /* 0x0000002a0c118981 */ /* 0x000322000c2e1900 */
[----:B------:R-:W-:Y:S02]  /*0140*/  LOP3.LUT R2, R2, 0xfc, RZ, 0xc0, !PT ;  /* 0x000000fc02027812 */ /* 0x000fe400078ec0ff */
[----:B------:R-:W-:Y:S02]  /*0150*/  CS2R R18, SRZ ;  /* 0x0000000000127805 */ /* 0x000fe4000001ff00 */
[----:B------:R-:W-:Y:S02]  /*0160*/  CS2R R24, SRZ ;  /* 0x0000000000187805 */ /* 0x000fe4000001ff00 */
[----:B------:R-:W-:Y:S02]  /*0170*/  CS2R R26, SRZ ;  /* 0x00000000001a7805 */ /* 0x000fe4000001ff00 */
[----:B---3--:R-:W-:Y:S01]  /*0180*/  PRMT R21, R2, 0x6540, R45 ;  /* 0x0000654002157816 */ /* 0x008fe2000000002d */
[----:B-----5:R-:W-:-:S03]  /*0190*/  IMAD.WIDE R10, R11, 0x4, R6 ;  /* 0x000000040b0a7825 */ /* 0x020fc600078e0206 */
[----:B------:R-:W-:Y:S02]  /*01a0*/  LEA R3, R22, R21, 0x12 ;  /* 0x0000001516037211 */ /* 0x000fe400078e90ff */
[----:B------:R-:W3:Y:S03]  /*01b0*/  @!P0 LDG.E.EL R19, desc[UR42][R10.64] ;  /* 0x0000002a0a138981 */ /* 0x000ee6000c2e1900 */
[----:B--2---:R-:W-:-:S05]  /*01c0*/  IMAD.WIDE R2, R3, 0x4, R4 ;  /* 0x0000000403027825 */ /* 0x004fca00078e0204 */
[----:B------:R2:W3:Y:S01]  /*01d0*/  @!P0 LDG.E.EL.128 R24, desc[UR42][R2.64] ;  /* 0x0000002a02188981 */ /* 0x0004e2000c2e1d00 */
[----:B------:R-:W-:-:S05]  /*01e0*/  LOP3.LUT R20, R22, 0x4, RZ, 0xfc, !PT ;  /* 0x0000000416147812 */ /* 0x000fca00078efcff */
[C---:B-1----:R-:W-:Y:S01]  /*01f0*/  IMAD.HI R12, R20.reuse, 0x55555556, RZ ;  /* 0x55555556140c7827 */ /* 0x042fe200078e02ff */
[----:B------:R-:W-:Y:S02]  /*0200*/  ISETP.GE.AND P0, PT, R20, 0xc, PT ;  /* 0x0000000c1400780c */ /* 0x000fe40003f06270 */
[----:B------:R-:W-:Y:S02]  /*0210*/  LOP3.LUT R28, R22, 0x8, RZ, 0xfc, !PT ;  /* 0x00000008161c7812 */ /* 0x000fe400078efcff */
[----:B------:R-:W-:-:S03]  /*0220*/  LEA.HI R13, R12, R12, RZ, 0x1 ;  /* 0x0000000c0c0d7211 */ /* 0x000fc600078f08ff */
[----:B--2---:R-:W-:-:S04]  /*0230*/  IMAD.HI R2, R28, 0x55555556, RZ ;  /* 0x555555561c027827 */ /* 0x004fc800078e02ff */
[----:B------:R-:W-:Y:S01]  /*0240*/  IMAD R33, R13, -0x3, R20 ;  /* 0xfffffffd0d217824 */ /* 0x000fe200078e0214 */
[----:B------:R-:W-:-:S03]  /*0250*/  LEA.HI R23, R2, R2, RZ, 0x1 ;  /* 0x0000000202177211 */ /* 0x000fc600078f08ff */
[----:B------:R-:W-:Y:S01]  /*0260*/  IMAD.WIDE R30, R33, 0x4, R8 ;  /* 0x00000004211e7825 */ /* 0x000fe200078e0208 */
[----:B------:R-:W-:Y:S01]  /*0270*/  ISETP.GE.AND P1, PT, R28, 0xc, PT ;  /* 0x0000000c1c00780c */ /* 0x000fe20003f26270 */
[----:B------:R-:W-:-:S03]  /*0280*/  HFMA2.MMA R3, -RZ, RZ, 0, 0 ;  /* 0x00000000ff037435 */ /* 0x000fc600000001ff */
[----:B------:R1:W2:Y:S01]  /*0290*/  @!P0 LDG.E.EL R16, desc[UR42][R30.64] ;  /* 0x0000002a1e108981 */ /* 0x0002a2000c2e1900 */
[----:B------:R-:W-:Y:S01]  /*02a0*/  IMAD R23, R23, -0x3, R28 ;  /* 0xfffffffd17177824 */ /* 0x000fe200078e021c */
[----:B------:R-:W-:-:S03]  /*02b0*/  LOP3.LUT R22, R22, 0xc, RZ, 0xfc, !PT ;  /* 0x0000000c16167812 */ /* 0x000fc600078efcff */
[----:B------:R-:W-:Y:S01]  /*02c0*/  IMAD.WIDE R10, R23, 0x4, R8 ;  /* 0x00000004170a7825 */ /* 0x000fe200078e0208 */
[----:B------:R-:W-:-:S03]  /*02d0*/  UISETP.GE.AND UP0, UPT, UR36, URZ, UPT ;  /* 0x0000003f2400728c */ /* 0x000fc6000bf06270 */
[----:B------:R-:W-:Y:S01]  /*02e0*/  IMAD.HI R2, R22, 0x55555556, RZ ;  /* 0x5555555616027827 */ /* 0x000fe200078e02ff */
[----:B------:R5:W2:Y:S01]  /*02f0*/  @!P1 LDG.E.EL R3, desc[UR42][R10.64] ;  /* 0x0000002a0a039981 */ /* 0x000aa2000c2e1900 */
[----:B-1----:R-:W-:Y:S02]  /*0300*/  LEA R31, R20, R21, 0x12 ;  /* 0x00000015141f7211 */ /* 0x002fe400078e90ff */
[----:B------:R-:W-:Y:S02]  /*0310*/  PLOP3.LUT P2, PT, PT, PT, UP0, 0x80, 0x0 ;  /* 0x000000000000781c */ /* 0x000fe40003f4f008 */
[----:B------:R-:W-:Y:S02]  /*0320*/  LEA.HI R29, R2, R2, RZ, 0x1 ;  /* 0x00000002021d7211 */ /* 0x000fe400078f08ff */
[----:B------:R-:W-:Y:S02]  /*0330*/  CS2R R12, SRZ ;  /* 0x00000000000c7805 */ /* 0x000fe4000001ff00 */
[----:B------:R-:W-:Y:S01]  /*0340*/  CS2R R14, SRZ ;  /* 0x00000000000e7805 */ /* 0x000fe2000001ff00 */
[----:B------:R-:W-:-:S04]  /*0350*/  IMAD.WIDE R32, R33, 0x4, R6 ;  /* 0x0000000421207825 */ /* 0x000fc800078e0206 */
[----:B------:R-:W-:Y:S01]  /*0360*/  IMAD.WIDE R30, R31, 0x4, R4 ;  /* 0x000000041f1e7825 */ /* 0x000fe200078e0204 */
[----:B------:R-:W-:Y:S01]  /*0370*/  MOV R2, RZ ;  /* 0x000000ff00027202 */ /* 0x000fe20000000f00 */
[----:B------:R-:W2:Y:S02]  /*0380*/  @!P0 LDG.E.EL R18, desc[UR42][R32.64] ;  /* 0x0000002a20128981 */ /* 0x000ea4000c2e1900 */
[----:B------:R-:W-:Y:S02]  /*0390*/  IMAD R37, R29, -0x3, R22 ;  /* 0xfffffffd1d257824 */ /* 0x000fe400078e0216 */
[----:B------:R1:W2:Y:S02]  /*03a0*/  @!P0 LDG.E.EL.128 R12, desc[UR42][R30.64] ;  /* 0x0000002a1e0c8981 */ /* 0x0002a4000c2e1d00 */
[----:B------:R-:W-:Y:S01]  /*03b0*/  IMAD.WIDE R34, R37, 0x4, R8 ;  /* 0x0000000425227825 */ /* 0x000fe200078e0208 */
[----:B------:R-:W-:Y:S01]  /*03c0*/  HFMA2.MMA R20, -RZ, RZ, 0, 0 ;  /* 0x00000000ff147435 */ /* 0x000fe200000001ff */
[----:B------:R-:W-:-:S02]  /*03d0*/  LEA R39, R28, R21, 0x12 ;  /* 0x000000151c277211 */ /* 0x000fc400078e90ff */
[----:B------:R-:W-:Y:S02]  /*03e0*/  CS2R R8, SRZ ;  /* 0x0000000000087805 */ /* 0x000fe4000001ff00 */
[----:B-----5:R-:W-:Y:S01]  /*03f0*/  CS2R R10, SRZ ;  /* 0x00000000000a7805 */ /* 0x020fe2000001ff00 */
[----:B------:R5:W2:Y:S01]  /*0400*/  @!P2 LDG.E.EL R2, desc[UR42][R34.64] ;  /* 0x0000002a2202a981 */ /* 0x000aa2000c2e1900 */
[----:B------:R-:W-:-:S04]  /*0410*/  IMAD.WIDE R28, R23, 0x4, R6 ;  /* 0x00000004171c7825 */ /* 0x000fc800078e0206 */
[----:B01----:R-:W-:Y:S01]  /*0420*/  IMAD.WIDE R30, R39, 0x4, R4 ;  /* 0x00000004271e7825 */ /* 0x003fe200078e0204 */
[----:B------:R-:W2:Y:S01]  /*0430*/  @!P1 LDG.E.EL R20, desc[UR42][R28.64] ;  /* 0x0000002a1c149981 */ /* 0x000ea2000c2e1900 */
[----:B------:R-:W-:-:S03]  /*0440*/  PLOP3.LUT P0, PT, PT, PT, UP0, 0x80, 0x0 ;  /* 0x000000000000781c */ /* 0x000fc60003f0f008 */
[----:B------:R-:W2:Y:S01]  /*0450*/  @!P1 LDG.E.EL.128 R8, desc[UR42][R30.64] ;  /* 0x0000002a1e089981 */ /* 0x000ea2000c2e1d00 */
[----:B------:R-:W-:Y:S02]  /*0460*/  PLOP3.LUT P1, PT, PT, PT, UP0, 0x80, 0x0 ;  /* 0x000000000000781c */ /* 0x000fe40003f2f008 */
[----:B------:R-:W-:Y:S01]  /*0470*/  LEA R33, R22, R21, 0x12 ;  /* 0x0000001516217211 */ /* 0x000fe200078e90ff */
[----:B-----5:R-:W-:Y:S01]  /*0480*/  IMAD.WIDE R34, R37, 0x4, R6 ;  /* 0x0000000425227825 */ /* 0x020fe200078e0206 */
[----:B------:R-:W-:Y:S02]  /*0490*/  MOV R22, RZ ;  /* 0x000000ff00167202 */ /* 0x000fe40000000f00 */
[----:B------:R-:W-:Y:S01]  /*04a0*/  CS2R R6, SRZ ;  /* 0x0000000000067805 */ /* 0x000fe2000001ff00 */
[----:B------:R-:W-:Y:S01]  /*04b0*/  IMAD.WIDE R32, R33, 0x4, R4 ;  /* 0x0000000421207825 */ /* 0x000fe200078e0204 */
[----:B------:R-:W-:-:S05]  /*04c0*/  CS2R R4, SRZ ;  /* 0x0000000000047805 */ /* 0x000fca000001ff00 */
[----:B------:R0:W5:Y:S04]  /*04d0*/  @!P1 LDG.E.EL R22, desc[UR42][R34.64] ;  /* 0x0000002a22169981 */ /* 0x000168000c2e1900 */
[----:B------:R1:W5:Y:S01]  /*04e0*/  @!P0 LDG.E.EL.128 R4, desc[UR42][R32.64] ;  /* 0x0000002a20048981 */ /* 0x000362000c2e1d00 */
[----:B------:R-:W-:Y:S02]  /*04f0*/  UIADD3 UR44, UR36, 0xa, URZ ;  /* 0x0000000a242c7890 */ /* 0x000fe4000fffe03f */
[----:B------:R-:W-:Y:S02]  /*0500*/  UIADD3 UR53, UR36, 0x1, URZ ;  /* 0x0000000124357890 */ /* 0x000fe4000fffe03f */
[----:B------:R-:W-:Y:S02]  /*0510*/  UIADD3 UR52, UR36, 0x2, URZ ;  /* 0x0000000224347890 */ /* 0x000fe4000fffe03f */
[----:B------:R-:W-:-:S02]  /*0520*/  UIADD3 UR51, UR36, 0x3, URZ ;  /* 0x0000000324337890 */ /* 0x000fc4000fffe03f */
[----:B------:R-:W-:Y:S02]  /*0530*/  UIADD3 UR50, UR36, 0x4, URZ ;  /* 0x0000000424327890 */ /* 0x000fe4000fffe03f */
[----:B------:R-:W-:Y:S02]  /*0540*/  UIADD3 UR49, UR36, 0x5, URZ ;  /* 0x0000000524317890 */ /* 0x000fe4000fffe03f */
        /* <DEDUP_REMOVED lines=9> */
[----:B------:R-:W-:-:S02]  /*05e0*/  UIMAD.WIDE UR34, UR36, 0x55555556, URZ ;  /* 0x55555556242278a5 */ /* 0x000fc4000f8e023f */
[----:B------:R-:W-:Y:S02]  /*05f0*/  UIMAD.WIDE UR4, UR44, 0x55555556, URZ ;  /* 0x555555562c0478a5 */ /* 0x000fe4000f8e023f */
[----:B------:R-:W-:Y:S02]  /*0600*/  UIMAD.WIDE UR32, UR53, 0x55555556, URZ ;  /* 0x55555556352078a5 */ /* 0x000fe4000f8e023f */
[----:B------:R-:W-:Y:S02]  /*0610*/  UIMAD.WIDE UR30, UR52, 0x55555556, URZ ;  /* 0x55555556341e78a5 */ /* 0x000fe4000f8e023f */
[----:B------:R-:W-:Y:S02]  /*0620*/  UIMAD.WIDE UR28, UR51, 0x55555556, URZ ;  /* 0x55555556331c78a5 */ /* 0x000fe4000f8e023f */
[----:B------:R-:W-:Y:S02]  /*0630*/  UIMAD.WIDE UR26, UR50, 0x55555556, URZ ;  /* 0x55555556321a78a5 */ /* 0x000fe4000f8e023f */
        /* <DEDUP_REMOVED lines=10> */
[----:B------:R-:W-:Y:S01]  /*06e0*/  ULEA.HI UR35, UR35, UR35, URZ, 0x1 ;  /* 0x0000002323237291 */ /* 0x000fe2000f8f083f */
[----:B------:R-:W-:Y:S01]  /*06f0*/  PRMT R45, R0, 0x6540, R45 ;  /* 0x00006540002d7816 */ /* 0x000fe2000000002d */
[----:B------:R-:W-:Y:S01]  /*0700*/  ULEA.HI UR4, UR5, UR5, URZ, 0x1 ;  /* 0x0000000505047291 */ /* 0x000fe2000f8f083f */
[----:B------:R-:W-:Y:S01]  /*0710*/  HFMA2.MMA R43, -RZ, RZ, 0, 1.78813934326171875e-07 ;  /* 0x00000003ff2b7435 */ /* 0x000fe200000001ff */
[----:B------:R-:W-:Y:S01]  /*0720*/  ULEA.HI UR32, UR33, UR33, URZ, 0x1 ;  /* 0x0000002121207291 */ /* 0x000fe2000f8f083f */
[----:B------:R-:W-:Y:S01]  /*0730*/  HFMA2.MMA R39, -RZ, RZ, 0, 1.78813934326171875e-07 ;  /* 0x00000003ff277435 */ /* 0x000fe200000001ff */
[----:B------:R-:W-:Y:S01]  /*0740*/  ULEA.HI UR30, UR31, UR31, URZ, 0x1 ;  /* 0x0000001f1f1e7291 */ /* 0x000fe2000f8f083f */
[----:B0-----:R-:W-:Y:S01]  /*0750*/  HFMA2.MMA R35, -RZ, RZ, 0, 1.78813934326171875e-07 ;  /* 0x00000003ff237435 */ /* 0x001fe200000001ff */
[----:B------:R-:W-:Y:S01]  /*0760*/  ULEA.HI UR28, UR29, UR29, URZ, 0x1 ;  /* 0x0000001d1d1c7291 */ /* 0x000fe2000f8f083f */
[----:B------:R-:W-:Y:S01]  /*0770*/  HFMA2.MMA R31, -RZ, RZ, 0, 1.78813934326171875e-07 ;  /* 0x00000003ff1f7435 */ /* 0x000fe200000001ff */
        /* <DEDUP_REMOVED lines=8> */
[----:B------:R-:W-:-:S02]  /*0800*/  ULEA.HI UR18, UR19, UR19, URZ, 0x1 ;  /* 0x0000001313127291 */ /* 0x000fc4000f8f083f */
[----:B------:R-:W-:Y:S02]  /*0810*/  ULEA.HI UR16, UR17, UR17, URZ, 0x1 ;  /* 0x0000001111107291 */ /* 0x000fe4000f8f083f */
[----:B------:R-:W-:Y:S02]  /*0820*/  ULEA.HI UR5, UR15, UR15, URZ, 0x1 ;  /* 0x0000000f0f057291 */ /* 0x000fe4000f8f083f */
[----:B------:R-:W-:Y:S02]  /*0830*/  ULEA.HI UR12, UR13, UR13, URZ, 0x1 ;  /* 0x0000000d0d0c7291 */ /* 0x000fe4000f8f083f */
[----:B------:R-:W-:Y:S02]  /*0840*/  ULEA.HI UR11, UR11, UR11, URZ, 0x1 ;  /* 0x0000000b0b0b7291 */ /* 0x000fe4000f8f083f */
[----:B------:R-:W-:Y:S02]  /*0850*/  ULEA.HI UR9, UR9, UR9, URZ, 0x1 ;  /* 0x0000000909097291 */ /* 0x000fe4000f8f083f */
[----:B------:R-:W-:-:S02]  /*0860*/  ULEA.HI UR7, UR7, UR7, URZ, 0x1 ;  /* 0x0000000707077291 */ /* 0x000fc4000f8f083f */
[----:B------:R-:W-:Y:S01]  /*0870*/  UIMAD UR34, UR35, -0x3, UR36 ;  /* 0xfffffffd232278a4 */ /* 0x000fe2000f8e0224 */
[----:B------:R-:W-:Y:S01]  /*0880*/  MOV R41, 0x3 ;  /* 0x0000000300297802 */ /* 0x000fe20000000f00 */
[----:B------:R-:W-:Y:S01]  /*0890*/  UIMAD UR37, UR12, -0x3, UR37 ;  /* 0xfffffffd0c2578a4 */ /* 0x000fe2000f8e0225 */
[----:B------:R-:W-:Y:S01]  /*08a0*/  MOV R37, 0x3 ;  /* 0x0000000300257802 */ /* 0x000fe20000000f00 */
[----:B------:R-:W-:Y:S01]  /*08b0*/  UIMAD UR38, UR11, -0x3, UR38 ;  /* 0xfffffffd0b2678a4 */ /* 0x000fe2000f8e0226 */
[----:B-1----:R-:W-:Y:S01]  /*08c0*/  MOV R33, 0x3 ;  /* 0x0000000300217802 */ /* 0x002fe20000000f00 */
[----:B------:R-:W-:Y:S01]  /*08d0*/  UIMAD UR40, UR9, -0x3, UR40 ;  /* 0xfffffffd092878a4 */ /* 0x000fe2000f8e0228 */
[----:B------:R-:W-:Y:S01]  /*08e0*/  MOV R29, 0x3 ;  /* 0x00000003001d7802 */ /* 0x000fe20000000f00 */
[----:B------:R-:W-:Y:S01]  /*08f0*/  UIMAD UR39, UR7, -0x3, UR39 ;  /* 0xfffffffd072778a4 */ /* 0x000fe2000f8e0227 */
[----:B------:R-:W-:Y:S01]  /*0900*/  MOV R42, 0x3 ;  /* 0x00000003002a7802 */ /* 0x000fe20000000f00 */
[----:B------:R-:W-:Y:S01]  /*0910*/  UIMAD UR6, UR32, -0x3, UR53 ;  /* 0xfffffffd200678a4 */ /* 0x000fe2000f8e0235 */
[----:B------:R-:W-:Y:S01]  /*0920*/  MOV R38, 0x3 ;  /* 0x0000000300267802 */ /* 0x000fe20000000f00 */
[----:B------:R-:W-:-:S02]  /*0930*/  UIMAD UR8, UR30, -0x3, UR52 ;  /* 0xfffffffd1e0878a4 */ /* 0x000fc4000f8e0234 */
[----:B------:R-:W-:Y:S02]  /*0940*/  UIMAD UR10, UR28, -0x3, UR51 ;  /* 0xfffffffd1c0a78a4 */ /* 0x000fe4000f8e0233 */
[----:B------:R-:W-:Y:S02]  /*0950*/  UIMAD UR13, UR26, -0x3, UR50 ;  /* 0xfffffffd1a0d78a4 */ /* 0x000fe4000f8e0232 */
[----:B------:R-:W-:Y:S02]  /*0960*/  UIMAD UR14, UR24, -0x3, UR49 ;  /* 0xfffffffd180e78a4 */ /* 0x000fe4000f8e0231 */
[----:B------:R-:W-:Y:S02]  /*0970*/  UIMAD UR15, UR22, -0x3, UR48 ;  /* 0xfffffffd160f78a4 */ /* 0x000fe4000f8e0230 */
[----:B------:R-:W-:Y:S02]  /*0980*/  UIMAD UR17, UR20, -0x3, UR47 ;  /* 0xfffffffd141178a4 */ /* 0x000fe4000f8e022f */
[----:B------:R-:W-:-:S02]  /*0990*/  UIMAD UR19, UR18, -0x3, UR46 ;  /* 0xfffffffd121378a4 */ /* 0x000fc4000f8e022e */
[----:B------:R-:W-:Y:S02]  /*09a0*/  UIMAD UR21, UR16, -0x3, UR45 ;  /* 0xfffffffd101578a4 */ /* 0x000fe4000f8e022d */
[----:B------:R-:W-:Y:S02]  /*09b0*/  UIMAD UR23, UR4, -0x3, UR44 ;  /* 0xfffffffd041778a4 */ /* 0x000fe4000f8e022c */
[----:B------:R-:W-:Y:S02]  /*09c0*/  UIMAD UR25, UR5, -0x3, UR41 ;  /* 0xfffffffd051978a4 */ /* 0x000fe4000f8e0229 */
[----:B------:R-:W-:Y:S01]  /*09d0*/  UIMAD UR34, UR35, 0xc0000, UR34 ;  /* 0x000c0000232278a4 */ /* 0x000fe2000f8e0222 */
[C---:B------:R-:W-:Y:S02]  /*09e0*/  IMAD R43, R45.reuse, R43, UR6 ;  /* 0x000000062d2b7e24 */ /* 0x040fe4000f8e022b */
[C---:B------:R-:W-:Y:S02]  /*09f0*/  IMAD R41, R45.reuse, R41, UR8 ;  /* 0x000000082d297e24 */ /* 0x040fe4000f8e0229 */
[----:B------:R-:W-:-:S02]  /*0a00*/  IMAD R39, R45, R39, UR10 ;  /* 0x0000000a2d277e24 */ /* 0x000fc4000f8e0227 */
[C---:B------:R-:W-:Y:S02]  /*0a10*/  IMAD R37, R45.reuse, R37, UR13 ;  /* 0x0000000d2d257e24 */ /* 0x040fe4000f8e0225 */
[C---:B------:R-:W-:Y:S02]  /*0a20*/  IMAD R35, R45.reuse, R35, UR14 ;  /* 0x0000000e2d237e24 */ /* 0x040fe4000f8e0223 */
[C---:B------:R-:W-:Y:S02]  /*0a30*/  IMAD R33, R45.reuse, R33, UR15 ;  /* 0x0000000f2d217e24 */ /* 0x040fe4000f8e0221 */
[C---:B------:R-:W-:Y:S02]  /*0a40*/  IMAD R31, R45.reuse, R31, UR17 ;  /* 0x000000112d1f7e24 */ /* 0x040fe4000f8e021f */
[C---:B------:R-:W-:Y:S02]  /*0a50*/  IMAD R29, R45.reuse, R29, UR19 ;  /* 0x000000132d1d7e24 */ /* 0x040fe4000f8e021d */
[----:B------:R-:W-:-:S02]  /*0a60*/  IMAD R23, R45, R38, UR37 ;  /* 0x000000252d177e24 */ /* 0x000fc4000f8e0226 */
[----:B------:R-:W-:Y:S01]  /*0a70*/  IMAD R21, R45, R36, UR38 ;  /* 0x000000262d157e24 */ /* 0x000fe2000f8e0224 */
[C---:B----4-:R-:W-:Y:S02]  /*0a80*/  FSETP.GT.AND P0, PT, |R17|.reuse, 8.50705917302346158658e+37, PT ;  /* 0x7e8000001100780b */ /* 0x050fe40003f04200 */
[----:B------:R-:W-:-:S11]  /*0a90*/  FSETP.GEU.AND P1, PT, |R17|, 1.175494350822287508e-38, PT ;  /* 0x008000001100780b */ /* 0x000fd60003f2e200 */
[----:B------:R-:W-:-:S04]  /*0aa0*/  @P0 FMUL R17, R17, 0.25 ;  /* 0x3e80000011110820 */ /* 0x000fc80000400000 */
[----:B------:R-:W-:Y:S01]  /*0ab0*/  @!P1 FMUL R17, R17, 16777216 ;  /* 0x4b80000011119820 */ /* 0x000fe20000400000 */
[----:B---3--:R-:W-:-:S05]  /*0ac0*/  FADD R26, -R19, R26 ;  /* 0x0000001a131a7221 */ /* 0x008fca0000000100 */
[----:B------:R-:W0:Y:S01]  /*0ad0*/  MUFU.RCP R17, R17 ;  /* 0x0000001100117308 */ /* 0x000e220000001000 */
[C---:B------:R-:W-:Y:S01]  /*0ae0*/  FADD R24, -R19.reuse, R24 ;  /* 0x0000001813187221 */ /* 0x040fe20000000100 */
[C---:B------:R-:W-:Y:S01]  /*0af0*/  FADD R25, -R19.reuse, R25 ;  /* 0x0000001913197221 */ /* 0x040fe20000000100 */
[----:B------:R-:W-:Y:S01]  /*0b00*/  @P0 FMUL R26, R26, 0.25 ;  /* 0x3e8000001a1a0820 */ /* 0x000fe20000400000 */
[----:B------:R-:W-:Y:S01]  /*0b10*/  FADD R19, -R19, R27 ;  /* 0x0000001b13137221 */ /* 0x000fe20000000100 */
[----:B------:R-:W-:Y:S01]  /*0b20*/  @P0 FMUL R24, R24, 0.25 ;  /* 0x3e80000018180820 */ /* 0x000fe20000400000 */
[----:B------:R-:W-:Y:S01]  /*0b30*/  @P0 FMUL R25, R25, 0.25 ;  /* 0x3e80000019190820 */ /* 0x000fe20000400000 */
[----:B------:R-:W-:Y:S01]  /*0b40*/  @!P1 FMUL R26, R26, 16777216 ;  /* 0x4b8000001a1a9820 */ /* 0x000fe20000400000 */
[----:B------:R-:W-:Y:S01]  /*0b50*/  @P0 FMUL R19, R19, 0.25 ;  /* 0x3e80000013130820 */ /* 0x000fe20000400000 */
[----:B------:R-:W-:Y:S01]  /*0b60*/  @!P1 FMUL R24, R24, 16777216 ;  /* 0x4b80000018189820 */ /* 0x000fe20000400000 */
[----:B------:R-:W-:-:S02]  /*0b70*/  @!P1 FMUL R25, R25, 16777216 ;  /* 0x4b80000019199820 */ /* 0x000fc40000400000 */
[----:B------:R-:W-:Y:S01]  /*0b80*/  @!P1 FMUL R19, R19, 16777216 ;  /* 0x4b80000013139820 */ /* 0x000fe20000400000 */
[C---:B0-----:R-:W-:Y:S01]  /*0b90*/  FMUL R30, R17.reuse, R26 ;  /* 0x0000001a111e7220 */ /* 0x041fe20000400000 */
[C---:B------:R-:W-:Y:S01]  /*0ba0*/  FMUL R32, R17.reuse, R24 ;  /* 0x0000001811207220 */ /* 0x040fe20000400000 */
[----:B------:R-:W-:Y:S02]  /*0bb0*/  MOV R26, 0x3 ;  /* 0x00000003001a7802 */ /* 0x000fe40000000f00 */
[----:B------:R-:W-:Y:S01]  /*0bc0*/  MOV R24, 0x3 ;  /* 0x0000000300187802 */ /* 0x000fe20000000f00 */
[C---:B------:R-:W-:Y:S01]  /*0bd0*/  FMUL R28, R17.reuse, R25 ;  /* 0x00000019111c7220 */ /* 0x040fe20000400000 */
[----:B------:R-:W-:Y:S01]  /*0be0*/  FMUL R34, R17, R19 ;  /* 0x0000001311227220 */ /* 0x000fe20000400000 */
[C---:B------:R-:W-:Y:S02]  /*0bf0*/  IMAD R27, R45.reuse, R44, UR21 ;  /* 0x000000152d1b7e24 */ /* 0x040fe4000f8e022c */
[----:B------:R-:W-:-:S02]  /*0c00*/  IMAD R25, R45, R42, UR23 ;  /* 0x000000172d197e24 */ /* 0x000fc4000f8e022a */
[C---:B------:R-:W-:Y:S02]  /*0c10*/  IMAD R17, R45.reuse, R40, UR25 ;  /* 0x000000192d117e24 */ /* 0x040fe4000f8e0228 */
[C---:B------:R-:W-:Y:S02]  /*0c20*/  IMAD R19, R45.reuse, R26, UR40 ;  /* 0x000000282d137e24 */ /* 0x040fe4000f8e021a */
[C---:B------:R-:W-:Y:S02]  /*0c30*/  IMAD R0, R45.reuse, R0, UR39 ;  /* 0x000000272d007e24 */ /* 0x040fe4000f8e0200 */
[----:B------:R-:W-:Y:S01]  /*0c40*/  IMAD R45, R45, R24, UR34 ;  /* 0x000000222d2d7e24 */ /* 0x000fe2000f8e0218 */
[----:B------:R-:W-:Y:S02]  /*0c50*/  MOV R24, UR30 ;  /* 0x0000001e00187c02 */ /* 0x000fe40008000f00 */
[----:B------:R-:W-:-:S03]  /*0c60*/  MOV R26, UR32 ;  /* 0x00000020001a7c02 */ /* 0x000fc60008000f00 */
[----:B------:R-:W-:Y:S01]  /*0c70*/  IMAD R41, R24, 0xc0000, R41 ;  /* 0x000c000018297824 */ /* 0x000fe200078e0229 */
[----:B------:R-:W-:Y:S01]  /*0c80*/  MOV R24, UR26 ;  /* 0x0000001a00187c02 */ /* 0x000fe20008000f00 */
[----:B------:R-:W-:Y:S01]  /*0c90*/  IMAD R43, R26, 0xc0000, R43 ;  /* 0x000c00001a2b7824 */ /* 0x000fe200078e022b */
[----:B------:R-:W-:Y:S01]  /*0ca0*/  MOV R26, UR28 ;  /* 0x0000001c001a7c02 */ /* 0x000fe20008000f00 */
[----:B------:R-:W0:Y:S02]  /*0cb0*/  S2R R36, SR_TID.X ;  /* 0x0000000000247919 */ /* 0x000e240000002100 */
[----:B------:R-:W-:Y:S01]  /*0cc0*/  IMAD R37, R24, 0xc0000, R37 ;  /* 0x000c000018257824 */ /* 0x000fe200078e0225 */
[----:B------:R-:W-:Y:S01]  /*0cd0*/  MOV R24, UR22 ;  /* 0x0000001600187c02 */ /* 0x000fe20008000f00 */
[----:B------:R-:W-:Y:S01]  /*0ce0*/  IMAD R39, R26, 0xc0000, R39 ;  /* 0x000c00001a277824 */ /* 0x000fe200078e0227 */
[----:B------:R-:W-:-:S03]  /*0cf0*/  MOV R26, UR24 ;  /* 0x00000018001a7c02 */ /* 0x000fc60008000f00 */
[----:B------:R-:W-:Y:S01]  /*0d00*/  IMAD R33, R24, 0xc0000, R33 ;  /* 0x000c000018217824 */ /* 0x000fe200078e0221 */
[----:B------:R-:W-:Y:S01]  /*0d10*/  MOV R24, UR20 ;  /* 0x0000001400187c02 */ /* 0x000fe20008000f00 */
[----:B------:R-:W1:Y:S01]  /*0d20*/  S2UR UR6, SR_CgaCtaId ;  /* 0x00000000000679c3 */ /* 0x000e620000008800 */
[----:B------:R-:W-:Y:S01]  /*0d30*/  IMAD R35, R26, 0xc0000, R35 ;  /* 0x000c00001a237824 */ /* 0x000fe200078e0223 */
[----:B------:R-:W-:Y:S02]  /*0d40*/  MOV R26, UR18 ;  /* 0x00000012001a7c02 */ /* 0x000fe40008000f00 */
[----:B------:R-:W-:Y:S01]  /*0d50*/  IMAD R31, R24, 0xc0000, R31 ;  /* 0x000c0000181f7824 */ /* 0x000fe200078e021f */
[----:B------:R-:W-:Y:S02]  /*0d60*/  MOV R24, UR16 ;  /* 0x0000001000187c02 */ /* 0x000fe40008000f00 */
[----:B------:R-:W-:Y:S01]  /*0d70*/  IMAD R29, R26, 0xc0000, R29 ;  /* 0x000c00001a1d7824 */ /* 0x000fe200078e021d */
[----:B------:R-:W-:-:S02]  /*0d80*/  MOV R26, UR4 ;  /* 0x00000004001a7c02 */ /* 0x000fc40008000f00 */
[----:B------:R-:W-:Y:S01]  /*0d90*/  IMAD R27, R24, 0xc0000, R27 ;  /* 0x000c0000181b7824 */ /* 0x000fe200078e021b */
[----:B------:R-:W-:Y:S02]  /*0da0*/  MOV R24, UR5 ;  /* 0x0000000500187c02 */ /* 0x000fe40008000f00 */
[----:B------:R-:W-:Y:S01]  /*0db0*/  IMAD R25, R26, 0xc0000, R25 ;  /* 0x000c00001a197824 */ /* 0x000fe200078e0219 */
[----:B------:R-:W-:Y:S02]  /*0dc0*/  MOV R26, UR12 ;  /* 0x0000000c001a7c02 */ /* 0x000fe40008000f00 */
[----:B------:R-:W-:Y:S01]  /*0dd0*/  IMAD R17, R24, 0xc0000, R17 ;  /* 0x000c000018117824 */ /* 0x000fe200078e0211 */
[----:B--2---:R-:W-:Y:S02]  /*0de0*/  FSETP.GT.AND P0, PT, |R16|, 8.50705917302346158658e+37, PT ;  /* 0x7e8000001000780b */ /* 0x004fe40003f04200 */
[----:B------:R-:W-:Y:S01]  /*0df0*/  MOV R24, UR11 ;  /* 0x0000000b00187c02 */ /* 0x000fe20008000f00 */
[----:B------:R-:W-:Y:S01]  /*0e00*/  IMAD R23, R26, 0xc0000, R23 ;  /* 0x000c00001a177824 */ /* 0x000fe200078e0217 */
[----:B------:R-:W-:-:S02]  /*0e10*/  FSETP.GEU.AND P3, PT, |R16|, 1.175494350822287508e-38, PT ;  /* 0x008000001000780b */ /* 0x000fc40003f6e200 */
[----:B------:R-:W-:Y:S01]  /*0e20*/  MOV R26, UR9 ;  /* 0x00000009001a7c02 */ /* 0x000fe20008000f00 */
[----:B------:R-:W-:Y:S01]  /*0e30*/  IMAD R21, R24, 0xc0000, R21 ;  /* 0x000c000018157824 */ /* 0x000fe200078e0215 */
[----:B------:R-:W-:Y:S01]  /*0e40*/  UMOV UR4, 0x400 ;  /* 0x0000040000047882 */ /* 0x000fe20000000000 */
[----:B0-----:R-:W-:Y:S01]  /*0e50*/  SHF.L.U32 R24, R36, 0x2, RZ ;  /* 0x0000000224187819 */ /* 0x001fe200000006ff */
[----:B-1----:R-:W-:Y:S01]  /*0e60*/  UPRMT UR4, UR6, 0x654, UR4 ;  /* 0x0000065406047896 */ /* 0x002fe20008000004 */
[----:B------:R-:W-:Y:S01]  /*0e70*/  IMAD R19, R26, 0xc0000, R19 ;  /* 0x000c00001a137824 */ /* 0x000fe200078e0213 */
[C---:B------:R-:W-:Y:S02]  /*0e80*/  FSETP.GT.AND P1, PT, |R3|.reuse, 8.50705917302346158658e+37, PT ;  /* 0x7e8000000300780b */ /* 0x040fe40003f24200 */
[----:B------:R-:W-:Y:S01]  /*0e90*/  LOP3.LUT R26, R24, 0x300, RZ, 0xc0, !PT ;  /* 0x00000300181a7812 */ /* 0x000fe200078ec0ff */
[----:B------:R-:W-:Y:S01]  /*0ea0*/  @P0 FMUL R16, R16, 0.25 ;  /* 0x3e80000010100820 */ /* 0x000fe20000400000 */
[----:B------:R-:W-:-:S02]  /*0eb0*/  FSETP.GEU.AND P4, PT, |R3|, 1.175494350822287508e-38, PT ;  /* 0x008000000300780b */ /* 0x000fc40003f8e200 */
[----:B------:R-:W-:Y:S01]  /*0ec0*/  LEA.HI R38, R26, UR4, RZ, 0x1a ;  /* 0x000000041a267c11 */ /* 0x000fe2000f8fd0ff */
[----:B------:R-:W-:Y:S01]  /*0ed0*/  @!P3 FMUL R16, R16, 16777216 ;  /* 0x4b8000001010b820 */ /* 0x000fe20000400000 */
[----:B------:R-:W-:-:S04]  /*0ee0*/  LOP3.LUT R26, R24, 0x3fc, RZ, 0xc0, !PT ;  /* 0x000003fc181a7812 */ /* 0x000fc800078ec0ff */
[----:B------:R-:W-:Y:S02]  /*0ef0*/  LEA R26, R26, R38, 0x2 ;  /* 0x000000261a1a7211 */ /* 0x000fe400078e10ff */
[----:B------:R-:W-:Y:S01]  /*0f00*/  SHF.R.U32.HI R38, RZ, 0x8, R24 ;  /* 0x00000008ff267819 */ /* 0x000fe20000011618 */
[----:B------:R-:W0:Y:S01]  /*0f10*/  MUFU.RCP R16, R16 ;  /* 0x0000001000107308 */ /* 0x000e220000001000 */
[----:B------:R-:W-:Y:S01]  /*0f20*/  @P1 FMUL R3, R3, 0.25 ;  /* 0x3e80000003031820 */ /* 0x000fe20000400000 */
[----:B------:R-:W-:Y:S01]  /*0f30*/  FADD R15, -R18, R15 ;  /* 0x0000000f120f7221 */ /* 0x000fe20000000100 */
[----:B------:R-:W-:Y:S01]  /*0f40*/  SGXT.U32 R38, R38, 0x2 ;  /* 0x000000022626781a */ /* 0x000fe20000000000 */
[C---:B------:R-:W-:Y:S01]  /*0f50*/  FADD R12, -R18.reuse, R12 ;  /* 0x0000000c120c7221 */ /* 0x040fe20000000100 */
[----:B------:R-:W-:Y:S01]  /*0f60*/  @!P4 FMUL R3, R3, 16777216 ;  /* 0x4b8000000303c820 */ /* 0x000fe20000400000 */
[C---:B------:R-:W-:Y:S01]  /*0f70*/  FADD R14, -R18.reuse, R14 ;  /* 0x0000000e120e7221 */ /* 0x040fe20000000100 */
[----:B------:R-:W-:Y:S01]  /*0f80*/  LOP3.LUT R24, R38, 0x3fc, R24, 0xf8, !PT ;  /* 0x000003fc26187812 */ /* 0x000fe200078ef818 */
[----:B------:R-:W-:Y:S01]  /*0f90*/  FADD R38, -R18, R13 ;  /* 0x0000000d12267221 */ /* 0x000fe20000000100 */
[----:B------:R-:W-:Y:S01]  /*0fa0*/  @P0 FMUL R15, R15, 0.25 ;  /* 0x3e8000000f0f0820 */ /* 0x000fe20000400000 */
[----:B------:R-:W-:Y:S01]  /*0fb0*/  FSETP.GT.AND P2, PT, |R2|, 8.50705917302346158658e+37, PT ;  /* 0x7e8000000200780b */ /* 0x000fe20003f44200 */
[----:B------:R-:W-:Y:S01]  /*0fc0*/  @P0 FMUL R12, R12, 0.25 ;  /* 0x3e8000000c0c0820 */ /* 0x000fe20000400000 */
[----:B------:R-:W-:Y:S01]  /*0fd0*/  @P0 FMUL R38, R38, 0.25 ;  /* 0x3e80000026260820 */ /* 0x000fe20000400000 */
[----:B------:R-:W-:Y:S01]  /*0fe0*/  @P0 FMUL R14, R14, 0.25 ;  /* 0x3e8000000e0e0820 */ /* 0x000fe20000400000 */
[----:B------:R-:W-:Y:S01]  /*0ff0*/  @!P3 FMUL R15, R15, 16777216 ;  /* 0x4b8000000f0fb820 */ /* 0x000fe20000400000 */
[----:B------:R-:W1:Y:S01]  /*1000*/  MUFU.RCP R3, R3 ;  /* 0x0000000300037308 */ /* 0x000e620000001000 */
[----:B------:R-:W-:Y:S01]  /*1010*/  FSETP.GEU.AND P0, PT, |R2|, 1.175494350822287508e-38, PT ;  /* 0x008000000200780b */ /* 0x000fe20003f0e200 */
[----:B------:R-:W-:Y:S01]  /*1020*/  FADD R8, -R20, R8 ;  /* 0x0000000814087221 */ /* 0x000fe20000000100 */
[----:B------:R-:W-:Y:S01]  /*1030*/  LEA R24, R24, UR4, 0x2 ;  /* 0x0000000418187c11 */ /* 0x000fe2000f8e10ff */
[----:B0-----:R-:W-:Y:S01]  /*1040*/  FMUL R40, R16, R15 ;  /* 0x0000000f10287220 */ /* 0x001fe20000400000 */
[C---:B------:R-:W-:Y:S01]  /*1050*/  FADD R15, -R20.reuse, R9 ;  /* 0x00000009140f7221 */ /* 0x040fe20000000100 */
[C---:B------:R-:W-:Y:S01]  /*1060*/  FADD R10, -R20.reuse, R10 ;  /* 0x0000000a140a7221 */ /* 0x040fe20000000100 */
[----:B------:R-:W-:Y:S01]  /*1070*/  FADD R11, -R20, R11 ;  /* 0x0000000b140b7221 */ /* 0x000fe20000000100 */
[----:B------:R-:W-:Y:S01]  /*1080*/  STS [R24], R32 ;  /* 0x0000002018007388 */ /* 0x000fe20000000800 */
[----:B------:R-:W-:Y:S01]  /*1090*/  @P1 FMUL R8, R8, 0.25 ;  /* 0x3e80000008081820 */ /* 0x000fe20000400000 */
[----:B------:R-:W-:Y:S01]  /*10a0*/  @P1 FMUL R15, R15, 0.25 ;  /* 0x3e8000000f0f1820 */ /* 0x000fe20000400000 */
[----:B------:R-:W-:Y:S01]  /*10b0*/  @P1 FMUL R10, R10, 0.25 ;  /* 0x3e8000000a0a1820 */ /* 0x000fe20000400000 */
[----:B------:R-:W-:Y:S01]  /*10c0*/  STS [R26+0x4], R28 ;  /* 0x0000041c1a007388 */ /* 0x000fe20000000800 */
[----:B------:R-:W-:Y:S01]  /*10d0*/  @P1 FMUL R11, R11, 0.25 ;  /* 0x3e8000000b0b1820 */ /* 0x000fe20000400000 */
[----:B------:R-:W-:-:S02]  /*10e0*/  @P2 FMUL R2, R2, 0.25 ;  /* 0x3e80000002022820 */ /* 0x000fc40000400000 */
[----:B------:R-:W-:Y:S01]  /*10f0*/  STS [R26+0x8], R30 ;  /* 0x0000081e1a007388 */ /* 0x000fe20000000800 */
[----:B------:R-:W-:-:S03]  /*1100*/  @!P3 FMUL R12, R12, 16777216 ;  /* 0x4b8000000c0cb820 */ /* 0x000fc60000400000 */
[----:B------:R0:W-:Y:S01]  /*1110*/  STS [R26+0xc], R34 ;  /* 0x00000c221a007388 */ /* 0x0001e20000000800 */
[----:B------:R-:W-:Y:S01]  /*1120*/  @!P3 FMUL R38, R38, 16777216 ;  /* 0x4b8000002626b820 */ /* 0x000fe20000400000 */
[----:B------:R-:W-:Y:S01]  /*1130*/  @!P4 FMUL R8, R8, 16777216 ;  /* 0x4b8000000808c820 */ /* 0x000fe20000400000 */
[----:B------:R-:W-:Y:S01]  /*1140*/  @!P4 FMUL R15, R15, 16777216 ;  /* 0x4b8000000f0fc820 */ /* 0x000fe20000400000 */
[----:B------:R-:W-:Y:S01]  /*1150*/  @!P4 FMUL R10, R10, 16777216 ;  /* 0x4b8000000a0ac820 */ /* 0x000fe20000400000 */
[----:B------:R-:W-:Y:S01]  /*1160*/  @!P4 FMUL R11, R11, 16777216 ;  /* 0x4b8000000b0bc820 */ /* 0x000fe20000400000 */
[----:B------:R-:W-:Y:S01]  /*1170*/  @!P0 FMUL R2, R2, 16777216 ;  /* 0x4b80000002028820 */ /* 0x000fe20000400000 */
[C---:B------:R-:W-:Y:S01]  /*1180*/  FMUL R13, R16.reuse, R12 ;  /* 0x0000000c100d7220 */ /* 0x040fe20000400000 */
[----:B------:R-:W-:Y:S01]  /*1190*/  BAR.SYNC.DEFER_BLOCKING 0x0 ;  /* 0x0000000000007b1d */ /* 0x000fe20000010000 */
[----:B------:R-:W-:Y:S01]  /*11a0*/  FMUL R12, R16, R38 ;  /* 0x00000026100c7220 */ /* 0x000fe20000400000 */
[C---:B-1----:R-:W-:Y:S01]  /*11b0*/  FMUL R9, R3.reuse, R8 ;  /* 0x0000000803097220 */ /* 0x042fe20000400000 */
[C---:B------:R-:W-:Y:S01]  /*11c0*/  FMUL R8, R3.reuse, R15 ;  /* 0x0000000f03087220 */ /* 0x040fe20000400000 */
[C---:B0-----:R-:W-:Y:S01]  /*11d0*/  FMUL R34, R3.reuse, R10 ;  /* 0x0000000a03227220 */ /* 0x041fe20000400000 */
[----:B------:R-:W-:Y:S01]  /*11e0*/  FMUL R38, R3, R11 ;  /* 0x0000000b03267220 */ /* 0x000fe20000400000 */
[C---:B-----5:R-:W-:Y:S01]  /*11f0*/  FADD R4, -R22.reuse, R4 ;  /* 0x0000000416047221 */ /* 0x060fe20000000100 */
[----:B------:R-:W0:Y:S01]  /*1200*/  MUFU.RCP R3, R2 ;  /* 0x0000000200037308 */ /* 0x000e220000001000 */
[C---:B------:R-:W-:Y:S01]  /*1210*/  FADD R5, -R22.reuse, R5 ;  /* 0x0000000516057221 */ /* 0x040fe20000000100 */
[C---:B------:R-:W-:Y:S01]  /*1220*/  FADD R6, -R22.reuse, R6 ;  /* 0x0000000616067221 */ /* 0x040fe20000000100 */
[----:B------:R-:W-:Y:S01]  /*1230*/  FADD R22, -R22, R7 ;  /* 0x0000000716167221 */ /* 0x000fe20000000100 */
[----:B------:R-:W-:-:S03]  /*1240*/  LOP3.LUT R10, R36, 0xff, RZ, 0xc0, !PT ;  /* 0x000000ff240a7812 */ /* 0x000fc600078ec0ff */
[----:B------:R-:W-:Y:S01]  /*1250*/  @P2 FMUL R22, R22, 0.25 ;  /* 0x3e80000016162820 */ /* 0x000fe20000400000 */
[----:B------:R-:W-:-:S03]  /*1260*/  LEA R10, R10, UR4, 0x2 ;  /* 0x000000040a0a7c11 */ /* 0x000fc6000f8e10ff */
[----:B------:R-:W-:-:S04]  /*1270*/  @!P0 FMUL R22, R22, 16777216 ;  /* 0x4b80000016168820 */ /* 0x000fc80000400000 */
[----:B0-----:R-:W-:Y:S01]  /*1280*/  FMUL R44, R3, R22 ;  /* 0x00000016032c7220 */ /* 0x001fe20000400000 */
[----:B------:R-:W0:Y:S04]  /*1290*/  LDS R30, [R10] ;  /* 0x000000000a1e7984 */ /* 0x000e280000000800 */
[----:B------:R-:W1:Y:S04]  /*12a0*/  LDS R32, [R10+0x404] ;  /* 0x000404000a207984 */ /* 0x000e680000000800 */
[----:B------:R-:W2:Y:S04]  /*12b0*/  LDS R28, [R10+0x808] ;  /* 0x000808000a1c7984 */ /* 0x000ea80000000800 */
[----:B------:R-:W3:Y:S01]  /*12c0*/  LDS R22, [R10+0xc0c] ;  /* 0x000c0c000a167984 */ /* 0x000ee20000000800 */
[----:B------:R-:W-:Y:S01]  /*12d0*/  BAR.SYNC.DEFER_BLOCKING 0x0 ;  /* 0x0000000000007b1d */ /* 0x000fe20000010000 */
[----:B------:R-:W-:-:S04]  /*12e0*/  @!P3 FMUL R14, R14, 16777216 ;  /* 0x4b8000000e0eb820 */ /* 0x000fc80000400000 */
[----:B------:R-:W-:Y:S01]  /*12f0*/  FMUL R14, R16, R14 ;  /* 0x0000000e100e7220 */ /* 0x000fe20000400000 */
[----:B------:R-:W-:Y:S04]  /*1300*/  STS [R24], R13 ;  /* 0x0000000d18007388 */ /* 0x000fe80000000800 */
[----:B------:R-:W-:Y:S04]  /*1310*/  STS [R26+0x4], R12 ;  /* 0x0000040c1a007388 */ /* 0x000fe80000000800 */
[----:B------:R-:W-:Y:S04]  /*1320*/  STS [R26+0x8], R14 ;  /* 0x0000080e1a007388 */ /* 0x000fe80000000800 */
[----:B------:R-:W-:Y:S01]  /*1330*/  STS [R26+0xc], R40 ;  /* 0x00000c281a007388 */ /* 0x000fe20000000800 */
[----:B------:R-:W-:Y:S06]  /*1340*/  BAR.SYNC.DEFER_BLOCKING 0x0 ;  /* 0x0000000000007b1d */ /* 0x000fec0000010000 */
[----:B------:R-:W4:Y:S04]  /*1350*/  LDS R20, [R10] ;  /* 0x000000000a147984 */ /* 0x000f280000000800 */
[----:B------:R-:W5:Y:S04]  /*1360*/  LDS R18, [R10+0x404] ;  /* 0x000404000a127984 */ /* 0x000f680000000800 */
[----:B------:R-:W0:Y:S04]  /*1370*/  LDS R16, [R10+0x808] ;  /* 0x000808000a107984 */ /* 0x000e280000000800 */
[----:B------:R-:W0:Y:S01]  /*1380*/  LDS R15, [R10+0xc0c] ;  /* 0x000c0c000a0f7984 */ /* 0x000e220000000800 */
[----:B------:R-:W-:Y:S06]  /*1390*/  BAR.SYNC.DEFER_BLOCKING 0x0 ;  /* 0x0000000000007b1d */ /* 0x000fec0000010000 */
[----:B------:R-:W-:Y:S04]  /*13a0*/  STS [R24], R9 ;  /* 0x0000000918007388 */ /* 0x000fe80000000800 */
[----:B------:R-:W-:Y:S04]  /*13b0*/  STS [R26+0x4], R8 ;  /* 0x000004081a007388 */ /* 0x000fe80000000800 */
[----:B------:R-:W-:Y:S04]  /*13c0*/  STS [R26+0x8], R34 ;  /* 0x000008221a007388 */ /* 0x000fe80000000800 */
[----:B------:R-:W-:Y:S01]  /*13d0*/  STS [R26+0xc], R38 ;  /* 0x00000c261a007388 */ /* 0x000fe20000000800 */
[----:B------:R-:W-:Y:S01]  /*13e0*/  BAR.SYNC.DEFER_BLOCKING 0x0 ;  /* 0x0000000000007b1d */ /* 0x000fe20000010000 */
[----:B------:R-:W-:Y:S01]  /*13f0*/  @P2 FMUL R4, R4, 0.25 ;  /* 0x3e80000004042820 */ /* 0x000fe20000400000 */
[----:B------:R-:W-:Y:S01]  /*1400*/  @P2 FMUL R5, R5, 0.25 ;  /* 0x3e80000005052820 */ /* 0x000fe20000400000 */
[----:B------:R-:W-:-:S02]  /*1410*/  @P2 FMUL R6, R6, 0.25 ;  /* 0x3e80000006062820 */ /* 0x000fc40000400000 */
[----:B------:R-:W-:Y:S01]  /*1420*/  @!P0 FMUL R4, R4, 16777216 ;  /* 0x4b80000004048820 */ /* 0x000fe20000400000 */
[----:B------:R-:W-:Y:S01]  /*1430*/  @!P0 FMUL R5, R5, 16777216 ;  /* 0x4b80000005058820 */ /* 0x000fe20000400000 */
[----:B------:R-:W-:Y:S01]  /*1440*/  @!P0 FMUL R6, R6, 16777216 ;  /* 0x4b80000006068820 */ /* 0x000fe20000400000 */
[----:B------:R-:W0:Y:S04]  /*1450*/  LDS R14, [R10] ;  /* 0x000000000a0e7984 */ /* 0x000e280000000800 */
[----:B------:R-:W0:Y:S04]  /*1460*/  LDS R13, [R10+0x404] ;  /* 0x000404000a0d7984 */ /* 0x000e280000000800 */
[----:B------:R-:W0:Y:S04]  /*1470*/  LDS R12, [R10+0x808] ;  /* 0x000808000a0c7984 */ /* 0x000e280000000800 */
[----:B------:R-:W0:Y:S01]  /*1480*/  LDS R11, [R10+0xc0c] ;  /* 0x000c0c000a0b7984 */ /* 0x000e220000000800 */
[C---:B------:R-:W-:Y:S01]  /*1490*/  FMUL R7, R3.reuse, R4 ;  /* 0x0000000403077220 */ /* 0x040fe20000400000 */
[----:B------:R-:W-:Y:S01]  /*14a0*/  BAR.SYNC.DEFER_BLOCKING 0x0 ;  /* 0x0000000000007b1d */ /* 0x000fe20000010000 */
[C---:B------:R-:W-:Y:S01]  /*14b0*/  FMUL R36, R3.reuse, R5 ;  /* 0x0000000503247220 */ /* 0x040fe20000400000 */
[----:B------:R-:W-:-:S06]  /*14c0*/  FMUL R42, R3, R6 ;  /* 0x00000006032a7220 */ /* 0x000fcc0000400000 */
[----:B------:R-:W0:Y:S01]  /*14d0*/  LDC.64 R2, c[0x0][0x228] ;  /* 0x00008a00ff027b82 */ /* 0x000e220000000a00 */
[----:B------:R-:W-:Y:S02]  /*14e0*/  UISETP.GE.AND UP1, UPT, UR36, 0xc, UPT ;  /* 0x0000000c2400788c */ /* 0x000fe4000bf26270 */
[----:B------:R-:W-:Y:S01]  /*14f0*/  UISETP.GE.AND UP2, UPT, UR53, 0xc, UPT ;  /* 0x0000000c3500788c */ /* 0x000fe2000bf46270 */
[----:B------:R0:W-:Y:S04]  /*1500*/  STS [R24], R7 ;  /* 0x0000000718007388 */ /* 0x0001e80000000800 */
[----:B------:R-:W-:Y:S04]  /*1510*/  STS [R26+0x4], R36 ;  /* 0x000004241a007388 */ /* 0x000fe80000000800 */
[----:B------:R-:W-:Y:S04]  /*1520*/  STS [R26+0x8], R42 ;  /* 0x0000082a1a007388 */ /* 0x000fe80000000800 */
[----:B------:R-:W-:Y:S01]  /*1530*/  STS [R26+0xc], R44 ;  /* 0x00000c2c1a007388 */ /* 0x000fe20000000800 */
[----:B------:R-:W-:Y:S01]  /*1540*/  BAR.SYNC.DEFER_BLOCKING 0x0 ;  /* 0x0000000000007b1d */ /* 0x000fe20000010000 */
[----:B------:R-:W-:-:S02]  /*1550*/  PLOP3.LUT P0, PT, PT, PT, UP1, 0x80, 0x0 ;  /* 0x000000000000781c */ /* 0x000fc40003f0f018 */
[----:B------:R-:W-:Y:S01]  /*1560*/  PLOP3.LUT P1, PT, PT, PT, UP2, 0x80, 0x0 ;  /* 0x000000000000781c */ /* 0x000fe20003f2f028 */
[----:B------:R-:W-:Y:S01]  /*1570*/  UISETP.GE.AND UP2, UPT, UR52, 0xc, UPT ;  /* 0x0000000c3400788c */ /* 0x000fe2000bf46270 */
[----:B0-----:R-:W-:Y:S01]  /*1580*/  IMAD.WIDE R4, R45, 0x4, R2 ;  /* 0x000000042d047825 */ /* 0x001fe200078e0202 */
[----:B------:R-:W-:-:S04]  /*1590*/  UISETP.GE.AND UP5, UPT, UR51, 0xc, UPT ;  /* 0x0000000c3300788c */ /* 0x000fc8000bfa6270 */
[----:B------:R-:W-:Y:S01]  /*15a0*/  PLOP3.LUT P2, PT, PT, PT, UP2, 0x80, 0x0 ;  /* 0x000000000000781c */ /* 0x000fe20003f4f028 */
[--C-:B------:R-:W-:Y:S01]  /*15b0*/  IMAD.WIDE R6, R43, 0x4, R2.reuse ;  /* 0x000000042b067825 */ /* 0x100fe200078e0202 */
[----:B------:R-:W-:Y:S02]  /*15c0*/  UISETP.GE.AND UP1, UPT, UR50, 0xc, UPT ;  /* 0x0000000c3200788c */ /* 0x000fe4000bf26270 */
[----:B------:R-:W-:Y:S01]  /*15d0*/  UISETP.GE.AND UP2, UPT, UR49, 0xc, UPT ;  /* 0x0000000c3100788c */ /* 0x000fe2000bf46270 */
[----:B------:R-:W-:Y:S01]  /*15e0*/  IMAD.WIDE R8, R41, 0x4, R2 ;  /* 0x0000000429087825 */ /* 0x000fe200078e0202 */
[----:B------:R-:W-:Y:S02]  /*15f0*/  UISETP.GE.AND UP3, UPT, UR48, 0xc, UPT ;  /* 0x0000000c3000788c */ /* 0x000fe4000bf66270 */
[----:B------:R-:W-:Y:S01]  /*1600*/  UISETP.GE.AND UP4, UPT, UR47, 0xc, UPT ;  /* 0x0000000c2f00788c */ /* 0x000fe2000bf86270 */
[----:B------:R-:W0:Y:S04]  /*1610*/  LDS R34, [R10] ;  /* 0x000000000a227984 */ /* 0x000e280000000800 */
[----:B------:R-:W-:Y:S01]  /*1620*/  @!P0 STG.E desc[UR42][R4.64], R30 ;  /* 0x0000001e04008986 */ /* 0x000fe2000c10192a */
[----:B------:R-:W-:-:S03]  /*1630*/  PLOP3.LUT P0, PT, PT, PT, UP5, 0x80, 0x0 ;  /* 0x000000000000781c */ /* 0x000fc60003f0f058 */
[----:B------:R-:W0:Y:S04]  /*1640*/  LDS R26, [R10+0x404] ;  /* 0x000404000a1a7984 */ /* 0x000e280000000800 */
[----:B------:R-:W0:Y:S01]  /*1650*/  LDS R24, [R10+0x808] ;  /* 0x000808000a187984 */ /* 0x000e220000000800 */
[----:B------:R-:W-:-:S03]  /*1660*/  UISETP.GE.AND UP5, UPT, UR46, 0xc, UPT ;  /* 0x0000000c2e00788c */ /* 0x000fc6000bfa6270 */
[----:B-1----:R1:W-:Y:S01]  /*1670*/  @!P1 STG.E desc[UR42][R6.64], R32 ;  /* 0x0000002006009986 */ /* 0x0023e2000c10192a */
[----:B------:R-:W-:-:S03]  /*1680*/  PLOP3.LUT P3, PT, PT, PT, UP2, 0x80, 0x0 ;  /* 0x000000000000781c */ /* 0x000fc60003f6f028 */
[----:B--2---:R2:W-:Y:S01]  /*1690*/  @!P2 STG.E desc[UR42][R8.64], R28 ;  /* 0x0000001c0800a986 */ /* 0x0045e2000c10192a */
[----:B------:R-:W-:Y:S02]  /*16a0*/  PLOP3.LUT P2, PT, PT, PT, UP1, 0x80, 0x0 ;  /* 0x000000000000781c */ /* 0x000fe40003f4f018 */
[----:B------:R-:W-:Y:S02]  /*16b0*/  PLOP3.LUT P4, PT, PT, PT, UP3, 0x80, 0x0 ;  /* 0x000000000000781c */ /* 0x000fe40003f8f038 */
[----:B------:R-:W-:Y:S01]  /*16c0*/  PLOP3.LUT P5, PT, PT, PT, UP4, 0x80, 0x0 ;  /* 0x000000000000781c */ /* 0x000fe20003faf048 */
[----:B-1----:R-:W-:Y:S01]  /*16d0*/  IMAD.WIDE R6, R39, 0x4, R2 ;  /* 0x0000000427067825 */ /* 0x002fe200078e0202 */
[----:B------:R-:W-:-:S04]  /*16e0*/  UISETP.GE.AND UP6, UPT, UR45, 0xc, UPT ;  /* 0x0000000c2d00788c */ /* 0x000fc8000bfc6270 */
[----:B---3--:R1:W-:Y:S01]  /*16f0*/  @!P0 STG.E desc[UR42][R6.64], R22 ;  /* 0x0000001606008986 */ /* 0x0083e2000c10192a */
[----:B------:R-:W-:Y:S01]  /*1700*/  PLOP3.LUT P0, PT, PT, PT, UP5, 0x80, 0x0 ;  /* 0x000000000000781c */ /* 0x000fe20003f0f058 */
[----:B------:R-:W-:Y:S01]  /*1710*/  IMAD.WIDE R4, R37, 0x4, R2 ;  /* 0x0000000425047825 */ /* 0x000fe200078e0202 */
[----:B------:R-:W-:-:S03]  /*1720*/  UISETP.GE.AND UP1, UPT, UR44, 0xc, UPT ;  /* 0x0000000c2c00788c */ /* 0x000fc6000bf26270 */
[----:B--2---:R-:W-:Y:S01]  /*1730*/  IMAD.WIDE R8, R35, 0x4, R2 ;  /* 0x0000000423087825 */ /* 0x004fe200078e0202 */
[----:B------:R-:W-:-:S03]  /*1740*/  UISETP.GE.AND UP2, UPT, UR41, 0xc, UPT ;  /* 0x0000000c2900788c */ /* 0x000fc6000bf46270 */
[--C-:B------:R-:W-:Y:S01]  /*1750*/  IMAD.WIDE R32, R33, 0x4, R2.reuse ;  /* 0x0000000421207825 */ /* 0x100fe200078e0202 */
[----:B----4-:R2:W-:Y:S03]  /*1760*/  @!P2 STG.E desc[UR42][R4.64], R20 ;  /* 0x000000140400a986 */ /* 0x0105e6000c10192a */
[--C-:B------:R-:W-:Y:S01]  /*1770*/  IMAD.WIDE R30, R31, 0x4, R2.reuse ;  /* 0x000000041f1e7825 */ /* 0x100fe200078e0202 */
[----:B-----5:R3:W-:Y:S01]  /*1780*/  @!P3 STG.E desc[UR42][R8.64], R18 ;  /* 0x000000120800b986 */ /* 0x0207e2000c10192a */
[----:B------:R-:W-:Y:S02]  /*1790*/  PLOP3.LUT P1, PT, PT, PT, UP6, 0x80, 0x0 ;  /* 0x000000000000781c */ /* 0x000fe40003f2f068 */
[----:B-1----:R-:W-:Y:S01]  /*17a0*/  IMAD.WIDE R6, R29, 0x4, R2 ;  /* 0x000000041d067825 */ /* 0x002fe200078e0202 */
[----:B------:R1:W-:Y:S01]  /*17b0*/  @!P4 STG.E desc[UR42][R32.64], R16 ;  /* 0x000000102000c986 */ /* 0x0003e2000c10192a */
[----:B------:R-:W-:-:S03]  /*17c0*/  PLOP3.LUT P6, PT, PT, PT, UP1, 0x80, 0x0 ;  /* 0x000000000000781c */ /* 0x000fc60003fcf018 */
[----:B------:R-:W-:Y:S01]  /*17d0*/  @!P5 STG.E desc[UR42][R30.64], R15 ;  /* 0x0000000f1e00d986 */ /* 0x000fe2000c10192a */
[----:B------:R-:W-:Y:S02]  /*17e0*/  PLOP3.LUT P5, PT, PT, PT, UP2, 0x80, 0x0 ;  /* 0x000000000000781c */ /* 0x000fe40003faf028 */
[----:B------:R-:W-:Y:S01]  /*17f0*/  PLOP3.LUT P4, PT, PT, PT, UP0, 0x80, 0x0 ;  /* 0x000000000000781c */ /* 0x000fe20003f8f008 */
[----:B------:R-:W-:Y:S01]  /*1800*/  @!P0 STG.E desc[UR42][R6.64], R14 ;  /* 0x0000000e06008986 */ /* 0x000fe2000c10192a */
[----:B------:R-:W-:Y:S02]  /*1810*/  PLOP3.LUT P3, PT, PT, PT, UP0, 0x80, 0x0 ;  /* 0x000000000000781c */ /* 0x000fe40003f6f008 */
[----:B------:R-:W-:Y:S02]  /*1820*/  PLOP3.LUT P2, PT, PT, PT, UP0, 0x80, 0x0 ;  /* 0x000000000000781c */ /* 0x000fe40003f4f008 */
[----:B------:R-:W-:Y:S01]  /*1830*/  PLOP3.LUT P0, PT, PT, PT, UP0, 0x40, 0x0 ;  /* 0x000000000000781c */ /* 0x000fe20003f0e808 */
[----:B------:R-:W-:-:S04]  /*1840*/  IMAD.WIDE R28, R27, 0x4, R2 ;  /* 0x000000041b1c7825 */ /* 0x000fc800078e0202 */
[--C-:B--2---:R-:W-:Y:S01]  /*1850*/  IMAD.WIDE R4, R25, 0x4, R2.reuse ;  /* 0x0000000419047825 */ /* 0x104fe200078e0202 */
[----:B------:R2:W-:Y:S03]  /*1860*/  @!P1 STG.E desc[UR42][R28.64], R13 ;  /* 0x0000000d1c009986 */ /* 0x0005e6000c10192a */
[--C-:B---3--:R-:W-:Y:S01]  /*1870*/  IMAD.WIDE R8, R17, 0x4, R2.reuse ;  /* 0x0000000411087825 */ /* 0x108fe200078e0202 */
[----:B------:R3:W-:Y:S03]  /*1880*/  @!P6 STG.E desc[UR42][R4.64], R12 ;  /* 0x0000000c0400e986 */ /* 0x0007e6000c10192a */
[--C-:B-1----:R-:W-:Y:S01]  /*1890*/  IMAD.WIDE R16, R23, 0x4, R2.reuse ;  /* 0x0000000417107825 */ /* 0x102fe200078e0202 */
[----:B------:R3:W-:Y:S03]  /*18a0*/  @!P5 STG.E desc[UR42][R8.64], R11 ;  /* 0x0000000b0800d986 */ /* 0x0007e6000c10192a */
[--C-:B------:R-:W-:Y:S01]  /*18b0*/  IMAD.WIDE R20, R21, 0x4, R2.reuse ;  /* 0x0000000415147825 */ /* 0x100fe200078e0202 */
[----:B0-----:R3:W-:Y:S03]  /*18c0*/  @!P4 STG.E desc[UR42][R16.64], R34 ;  /* 0x000000221000c986 */ /* 0x0017e6000c10192a */
[----:B------:R-:W-:Y:S01]  /*18d0*/  IMAD.WIDE R18, R19, 0x4, R2 ;  /* 0x0000000413127825 */ /* 0x000fe200078e0202 */
[----:B------:R3:W-:Y:S01]  /*18e0*/  @!P3 STG.E desc[UR42][R20.64], R26 ;  /* 0x0000001a1400b986 */ /* 0x0007e2000c10192a */
[----:B--2---:R-:W-:-:S03]  /*18f0*/  MOV R13, UR7 ;  /* 0x00000007000d7c02 */ /* 0x004fc60008000f00 */
[----:B------:R3:W-:Y:S01]  /*1900*/  @!P2 STG.E desc[UR42][R18.64], R24 ;  /* 0x000000181200a986 */ /* 0x0007e2000c10192a */
[----:B------:R-:W-:Y:S05]  /*1910*/  @!P0 EXIT ;  /* 0x000000000000894d */ /* 0x000fea0003800000 */
[----:B------:R-:W0:Y:S01]  /*1920*/  LDS R7, [R10+0xc0c] ;  /* 0x000c0c000a077984 */ /* 0x000e220000000800 */
[----:B---3--:R-:W-:-:S04]  /*1930*/  IMAD R5, R13, 0xc0000, R0 ;  /* 0x000c00000d057824 */ /* 0x008fc800078e0200 */
[----:B------:R-:W-:-:S05]  /*1940*/  IMAD.WIDE R2, R5, 0x4, R2 ;  /* 0x0000000405027825 */ /* 0x000fca00078e0202 */
[----:B0-----:R-:W-:Y:S01]  /*1950*/  STG.E desc[UR42][R2.64], R7 ;  /* 0x0000000702007986 */ /* 0x001fe2000c10192a */
[----:B------:R-:W-:Y:S05]  /*1960*/  EXIT ;  /* 0x000000000000794d */ /* 0x000fea0003800000 */
.L_x_0:
[----:B------:R-:W-:-:S00]  /*1970*/  BRA `(.L_x_0) ;  /* 0xfffffffc00fc7947 */ /* 0x000fc0000383ffff */
[----:B------:R-:W-:-:S00]  /*1980*/  NOP ;  /* 0x0000000000007918 */ /* 0x000fc00000000000 */
[----:B------:R-:W-:-:S00]  /*1990*/  NOP ;  /* 0x0000000000007918 */ /* 0x000fc00000000000 */
[----:B------:R-:W-:-:S00]  /*19a0*/  NOP ;  /* 0x0000000000007918 */ /* 0x000fc00000000000 */
[----:B------:R-:W-:-:S00]  /*19b0*/  NOP ;  /* 0x0000000000007918 */ /* 0x000fc00000000000 */
[----:B------:R-:W-:-:S00]  /*19c0*/  NOP ;  /* 0x0000000000007918 */ /* 0x000fc00000000000 */
[----:B------:R-:W-:-:S00]  /*19d0*/  NOP ;  /* 0x0000000000007918 */ /* 0x000fc00000000000 */
[----:B------:R-:W-:-:S00]  /*19e0*/  NOP ;  /* 0x0000000000007918 */ /* 0x000fc00000000000 */
[----:B------:R-:W-:-:S00]  /*19f0*/  NOP ;  /* 0x0000000000007918 */ /* 0x000fc00000000000 */
.L_x_1:


//--------------------- .nv.shared.triton_poi_fused_div_sub_13 --------------------------
	.section	.nv.shared.triton_poi_fused_div_sub_13,"aw",@nobits
	.sectionflags	@""
	.align	16
	.zero		1024


//--------------------- .nv.constant0.triton_poi_fused_div_sub_13 --------------------------
	.section	.nv.constant0.triton_poi_fused_div_sub_13,"a",@progbits
	.sectionflags	@""
	.align	4
.nv.constant0.triton_poi_fused_div_sub_13:
	.zero		568
